//
// Generated by NVIDIA NVVM Compiler
//
// Compiler Build ID: CL-36424714
// Cuda compilation tools, release 13.0, V13.0.88
// Based on NVVM 20.0.0
//

.version 9.0
.target sm_100
.address_size 64

	// .globl	_Z9suma_vectPiS_S_i

.visible .entry _Z9suma_vectPiS_S_i(
	.param .u64 .ptr .align 1 _Z9suma_vectPiS_S_i_param_0,
	.param .u64 .ptr .align 1 _Z9suma_vectPiS_S_i_param_1,
	.param .u64 .ptr .align 1 _Z9suma_vectPiS_S_i_param_2,
	.param .u32 _Z9suma_vectPiS_S_i_param_3
)
{
	.reg .b32 	%r<5>;
	.reg .b64 	%rd<11>;

	ld.param.u64 	%rd1, [_Z9suma_vectPiS_S_i_param_0];
	ld.param.u64 	%rd2, [_Z9suma_vectPiS_S_i_param_1];
	ld.param.u64 	%rd3, [_Z9suma_vectPiS_S_i_param_2];
	cvta.to.global.u64 	%rd4, %rd3;
	cvta.to.global.u64 	%rd5, %rd2;
	cvta.to.global.u64 	%rd6, %rd1;
	mov.u32 	%r1, %tid.x;
	mul.wide.u32 	%rd7, %r1, 4;
	add.s64 	%rd8, %rd6, %rd7;
	ld.global.u32 	%r2, [%rd8];
	add.s64 	%rd9, %rd5, %rd7;
	ld.global.u32 	%r3, [%rd9];
	add.s32 	%r4, %r3, %r2;
	add.s64 	%rd10, %rd4, %rd7;
	st.global.u32 	[%rd10], %r4;
	ret;

}
	// .globl	_Z10suma_vect2PiS_S_i
.visible .entry _Z10suma_vect2PiS_S_i(
	.param .u64 .ptr .align 1 _Z10suma_vect2PiS_S_i_param_0,
	.param .u64 .ptr .align 1 _Z10suma_vect2PiS_S_i_param_1,
	.param .u64 .ptr .align 1 _Z10suma_vect2PiS_S_i_param_2,
	.param .u32 _Z10suma_vect2PiS_S_i_param_3
)
{
	.reg .pred 	%p<2>;
	.reg .b32 	%r<9>;
	.reg .b64 	%rd<11>;

	ld.param.u64 	%rd1, [_Z10suma_vect2PiS_S_i_param_0];
	ld.param.u64 	%rd2, [_Z10suma_vect2PiS_S_i_param_1];
	ld.param.u64 	%rd3, [_Z10suma_vect2PiS_S_i_param_2];
	ld.param.u32 	%r2, [_Z10suma_vect2PiS_S_i_param_3];
	mov.u32 	%r3, %ctaid.x;
	mov.u32 	%r4, %ntid.x;
	mov.u32 	%r5, %tid.x;
	mad.lo.s32 	%r1, %r3, %r4, %r5;
	setp.ge.s32 	%p1, %r1, %r2;
	@%p1 bra 	$L__BB1_2;
	cvta.to.global.u64 	%rd4, %rd1;
	cvta.to.global.u64 	%rd5, %rd2;
	cvta.to.global.u64 	%rd6, %rd3;
	mul.wide.s32 	%rd7, %r1, 4;
	add.s64 	%rd8, %rd4, %rd7;
	ld.global.u32 	%r6, [%rd8];
	add.s64 	%rd9, %rd5, %rd7;
	ld.global.u32 	%r7, [%rd9];
	add.s32 	%r8, %r7, %r6;
	add.s64 	%rd10, %rd6, %rd7;
	st.global.u32 	[%rd10], %r8;
$L__BB1_2:
	ret;

}


// ===== COMPILED SASS (sm_100) =====

	.target	sm_100

	.elftype	@"ET_EXEC"


//--------------------- .note.nv.tkinfo           --------------------------
	.section	.note.nv.tkinfo,"",@"SHT_NOTE"
	.sectionflags	@"SHF_NOTE_NV_TKINFO"
	.tkinfo
        /*0018*/ 	.word	0x00000002
        /*0030*/ 	.string	""
        /*0030*/ 	.string	"ptxas"
        /*0030*/ 	.string	"Cuda compilation tools, release 13.0, V13.0.88"
        /*0030*/ 	.string	"Build cuda_13.0.r13.0/compiler.36424714_0"
        /*0030*/ 	.string	"-arch sm_100 -m 64 "



//--------------------- .note.nv.cuinfo           --------------------------
	.section	.note.nv.cuinfo,"",@"SHT_NOTE"
	.sectionflags	@"SHF_NOTE_NV_CUINFO"
        /*0018*/ 	.short	0x0002
        /*001a*/ 	.short	0x0064
        /*001c*/ 	.short	0x0082
	.zero		2


//--------------------- .nv.info                  --------------------------
	.section	.nv.info,"",@"SHT_CUDA_INFO"
	.align	4


	//----- nvinfo : EIATTR_REGCOUNT
	.align		4
        /*0000*/ 	.byte	0x04, 0x2f
        /*0002*/ 	.short	(.L_1 - .L_0)
	.align		4
.L_0:
        /*0004*/ 	.word	index@(_Z9suma_vectPiS_S_i)
        /*0008*/ 	.word	0x0000000c


	//----- nvinfo : EIATTR_FRAME_SIZE
	.align		4
.L_1:
        /*000c*/ 	.byte	0x04, 0x11
        /*000e*/ 	.short	(.L_3 - .L_2)
	.align		4
.L_2:
        /*0010*/ 	.word	index@(_Z9suma_vectPiS_S_i)
        /*0014*/ 	.word	0x00000000


	//----- nvinfo : EIATTR_REGCOUNT
	.align		4
.L_3:
        /*0018*/ 	.byte	0x04, 0x2f
        /*001a*/ 	.short	(.L_5 - .L_4)
	.align		4
.L_4:
        /*001c*/ 	.word	index@(_Z10suma_vect2PiS_S_i)
        /*0020*/ 	.word	0x0000000c


	//----- nvinfo : EIATTR_FRAME_SIZE
	.align		4
.L_5:
        /*0024*/ 	.byte	0x04, 0x11
        /*0026*/ 	.short	(.L_7 - .L_6)
	.align		4
.L_6:
        /*0028*/ 	.word	index@(_Z10suma_vect2PiS_S_i)
        /*002c*/ 	.word	0x00000000


	//----- nvinfo : EIATTR_MIN_STACK_SIZE
	.align		4
.L_7:
        /*0030*/ 	.byte	0x04, 0x12
        /*0032*/ 	.short	(.L_9 - .L_8)
	.align		4
.L_8:
        /*0034*/ 	.word	index@(_Z10suma_vect2PiS_S_i)
        /*0038*/ 	.word	0x00000000


	//----- nvinfo : EIATTR_MIN_STACK_SIZE
	.align		4
.L_9:
        /*003c*/ 	.byte	0x04, 0x12
        /*003e*/ 	.short	(.L_11 - .L_10)
	.align		4
.L_10:
        /*0040*/ 	.word	index@(_Z9suma_vectPiS_S_i)
        /*0044*/ 	.word	0x00000000
.L_11:


//--------------------- .nv.compat                --------------------------
	.section	.nv.compat,"",@"SHT_CUDA_COMPAT_INFO"
	.align	4
        /*0000*/ 	.byte	0x02, 0x09, 0x00, 0x00, 0x02, 0x02, 0x01, 0x00, 0x02, 0x05, 0x05, 0x00, 0x03, 0x07, 0x01, 0x01
        /*0010*/ 	.byte	0x02, 0x03, 0x00, 0x00, 0x02, 0x06, 0x01, 0x00, 0x04, 0x0b, 0x08, 0x00, 0x09, 0x00, 0x00, 0x00
        /*0020*/ 	.byte	0x00, 0x00, 0x00, 0x00


//--------------------- .nv.info._Z10suma_vect2PiS_S_i --------------------------
	.section	.nv.info._Z10suma_vect2PiS_S_i,"",@"SHT_CUDA_INFO"
	.sectionflags	@""
	.align	4


	//----- nvinfo : EIATTR_CUDA_API_VERSION
	.align		4
        /*0000*/ 	.byte	0x04, 0x37
        /*0002*/ 	.short	(.L_13 - .L_12)
.L_12:
        /*0004*/ 	.word	0x00000082


	//----- nvinfo : EIATTR_KPARAM_INFO
	.align		4
.L_13:
        /*0008*/ 	.byte	0x04, 0x17
        /*000a*/ 	.short	(.L_15 - .L_14)
.L_14:
        /*000c*/ 	.word	0x00000000
        /*0010*/ 	.short	0x0003
        /*0012*/ 	.short	0x0018
        /*0014*/ 	.byte	0x00, 0xf0, 0x11, 0x00


	//----- nvinfo : EIATTR_KPARAM_INFO
	.align		4
.L_15:
        /*0018*/ 	.byte	0x04, 0x17
        /*001a*/ 	.short	(.L_17 - .L_16)
.L_16:
        /*001c*/ 	.word	0x00000000
        /*0020*/ 	.short	0x0002
        /*0022*/ 	.short	0x0010
        /*0024*/ 	.byte	0x00, 0xf5, 0x21, 0x00


	//----- nvinfo : EIATTR_KPARAM_INFO
	.align		4
.L_17:
        /*0028*/ 	.byte	0x04, 0x17
        /*002a*/ 	.short	(.L_19 - .L_18)
.L_18:
        /*002c*/ 	.word	0x00000000
        /*0030*/ 	.short	0x0001
        /*0032*/ 	.short	0x0008
        /*0034*/ 	.byte	0x00, 0xf5, 0x21, 0x00


	//----- nvinfo : EIATTR_KPARAM_INFO
	.align		4
.L_19:
        /*0038*/ 	.byte	0x04, 0x17
        /*003a*/ 	.short	(.L_21 - .L_20)
.L_20:
        /*003c*/ 	.word	0x00000000
        /*0040*/ 	.short	0x0000
        /*0042*/ 	.short	0x0000
        /*0044*/ 	.byte	0x00, 0xf5, 0x21, 0x00


	//----- nvinfo : EIATTR_SPARSE_MMA_MASK
	.align		4
.L_21:
        /*0048*/ 	.byte	0x03, 0x50
        /*004a*/ 	.short	0x0000


	//----- nvinfo : EIATTR_MAXREG_COUNT
	.align		4
        /*004c*/ 	.byte	0x03, 0x1b
        /*004e*/ 	.short	0x00ff


	//----- nvinfo : EIATTR_MERCURY_ISA_VERSION
	.align		4
        /*0050*/ 	.byte	0x03, 0x5f
        /*0052*/ 	.short	0x0101


	//----- nvinfo : EIATTR_VRC_CTA_INIT_COUNT
	.align		4
        /*0054*/ 	.byte	0x02, 0x4a
	.zero		1
	.zero		1


	//----- nvinfo : EIATTR_EXIT_INSTR_OFFSETS
	.align		4
        /*0058*/ 	.byte	0x04, 0x1c
        /*005a*/ 	.short	(.L_23 - .L_22)


	//   ....[0]....
.L_22:
        /*005c*/ 	.word	0x00000070


	//   ....[1]....
        /*0060*/ 	.word	0x00000130


	//----- nvinfo : EIATTR_CBANK_PARAM_SIZE
	.align		4
.L_23:
        /*0064*/ 	.byte	0x03, 0x19
        /*0066*/ 	.short	0x001c


	//----- nvinfo : EIATTR_PARAM_CBANK
	.align		4
        /*0068*/ 	.byte	0x04, 0x0a
        /*006a*/ 	.short	(.L_25 - .L_24)
	.align		4
.L_24:
        /*006c*/ 	.word	index@(.nv.constant0._Z10suma_vect2PiS_S_i)
        /*0070*/ 	.short	0x0380
        /*0072*/ 	.short	0x001c


	//----- nvinfo : EIATTR_SW_WAR
	.align		4
.L_25:
        /*0074*/ 	.byte	0x04, 0x36
        /*0076*/ 	.short	(.L_27 - .L_26)
.L_26:
        /*0078*/ 	.word	0x00000008
.L_27:


//--------------------- .nv.info._Z9suma_vectPiS_S_i --------------------------
	.section	.nv.info._Z9suma_vectPiS_S_i,"",@"SHT_CUDA_INFO"
	.sectionflags	@""
	.align	4


	//----- nvinfo : EIATTR_CUDA_API_VERSION
	.align		4
        /*0000*/ 	.byte	0x04, 0x37
        /*0002*/ 	.short	(.L_29 - .L_28)
.L_28:
        /*0004*/ 	.word	0x00000082


	//----- nvinfo : EIATTR_KPARAM_INFO
	.align		4
.L_29:
        /*0008*/ 	.byte	0x04, 0x17
        /*000a*/ 	.short	(.L_31 - .L_30)
.L_30:
        /*000c*/ 	.word	0x00000000
        /*0010*/ 	.short	0x0003
        /*0012*/ 	.short	0x0018
        /*0014*/ 	.byte	0x00, 0xf0, 0x11, 0x00


	//----- nvinfo : EIATTR_KPARAM_INFO
	.align		4
.L_31:
        /*0018*/ 	.byte	0x04, 0x17
        /*001a*/ 	.short	(.L_33 - .L_32)
.L_32:
        /*001c*/ 	.word	0x00000000
        /*0020*/ 	.short	0x0002
        /*0022*/ 	.short	0x0010
        /*0024*/ 	.byte	0x00, 0xf5, 0x21, 0x00


	//----- nvinfo : EIATTR_KPARAM_INFO
	.align		4
.L_33:
        /*0028*/ 	.byte	0x04, 0x17
        /*002a*/ 	.short	(.L_35 - .L_34)
.L_34:
        /*002c*/ 	.word	0x00000000
        /*0030*/ 	.short	0x0001
        /*0032*/ 	.short	0x0008
        /*0034*/ 	.byte	0x00, 0xf5, 0x21, 0x00


	//----- nvinfo : EIATTR_KPARAM_INFO
	.align		4
.L_35:
        /*0038*/ 	.byte	0x04, 0x17
        /*003a*/ 	.short	(.L_37 - .L_36)
.L_36:
        /*003c*/ 	.word	0x00000000
        /*0040*/ 	.short	0x0000
        /*0042*/ 	.short	0x0000
        /*0044*/ 	.byte	0x00, 0xf5, 0x21, 0x00


	//----- nvinfo : EIATTR_SPARSE_MMA_MASK
	.align		4
.L_37:
        /*0048*/ 	.byte	0x03, 0x50
        /*004a*/ 	.short	0x0000


	//----- nvinfo : EIATTR_MAXREG_COUNT
	.align		4
        /*004c*/ 	.byte	0x03, 0x1b
        /*004e*/ 	.short	0x00ff


	//----- nvinfo : EIATTR_MERCURY_ISA_VERSION
	.align		4
        /*0050*/ 	.byte	0x03, 0x5f
        /*0052*/ 	.short	0x0101


	//----- nvinfo : EIATTR_VRC_CTA_INIT_COUNT
	.align		4
        /*0054*/ 	.byte	0x02, 0x4a
	.zero		1
	.zero		1


	//----- nvinfo : EIATTR_EXIT_INSTR_OFFSETS
	.align		4
        /*0058*/ 	.byte	0x04, 0x1c
        /*005a*/ 	.short	(.L_39 - .L_38)


	//   ....[0]....
.L_38:
        /*005c*/ 	.word	0x000000d0


	//----- nvinfo : EIATTR_CBANK_PARAM_SIZE
	.align		4
.L_39:
        /*0060*/ 	.byte	0x03, 0x19
        /*0062*/ 	.short	0x001c


	//----- nvinfo : EIATTR_PARAM_CBANK
	.align		4
        /*0064*/ 	.byte	0x04, 0x0a
        /*0066*/ 	.short	(.L_41 - .L_40)
	.align		4
.L_40:
        /*0068*/ 	.word	index@(.nv.constant0._Z9suma_vectPiS_S_i)
        /*006c*/ 	.short	0x0380
        /*006e*/ 	.short	0x001c


	//----- nvinfo : EIATTR_SW_WAR
	.align		4
.L_41:
        /*0070*/ 	.byte	0x04, 0x36
        /*0072*/ 	.short	(.L_43 - .L_42)
.L_42:
        /*0074*/ 	.word	0x00000008
.L_43:


//--------------------- .nv.callgraph             --------------------------
	.section	.nv.callgraph,"",@"SHT_CUDA_CALLGRAPH"
	.align	4
	.sectionentsize	8
	.align		4
        /*0000*/ 	.word	0x00000000
	.align		4
        /*0004*/ 	.word	0xffffffff
	.align		4
        /*0008*/ 	.word	0x00000000
	.align		4
        /*000c*/ 	.word	0xfffffffe
	.align		4
        /*0010*/ 	.word	0x00000000
	.align		4
        /*0014*/ 	.word	0xfffffffd
	.align		4
        /*0018*/ 	.word	0x00000000
	.align		4
        /*001c*/ 	.word	0xfffffffc


//--------------------- .text._Z10suma_vect2PiS_S_i --------------------------
	.section	.text._Z10suma_vect2PiS_S_i,"ax",@progbits
	.align	128
        .global         _Z10suma_vect2PiS_S_i
        .type           _Z10suma_vect2PiS_S_i,@function
        .size           _Z10suma_vect2PiS_S_i,(.L_x_2 - _Z10suma_vect2PiS_S_i)
        .other          _Z10suma_vect2PiS_S_i,@"STO_CUDA_ENTRY STV_DEFAULT"
_Z10suma_vect2PiS_S_i:
.text._Z10suma_vect2PiS_S_i:
[----:B------:R-:W-:Y:S01]  /*0000*/  LDC R1, c[0x0][0x37c] ;  /* 0x0000df00ff017b82 */ /* 0x000fe20000000800 */
[----:B------:R-:W0:Y:S07]  /*0010*/  S2R R0, SR_TID.X ;  /* 0x0000000000007919 */ /* 0x000e2e0000002100 */
[----:B------:R-:W0:Y:S01]  /*0020*/  S2UR UR4, SR_CTAID.X ;  /* 0x00000000000479c3 */ /* 0x000e220000002500 */
[----:B------:R-:W1:Y:S07]  /*0030*/  LDCU UR5, c[0x0][0x398] ;  /* 0x00007300ff0577ac */ /* 0x000e6e0008000800 */
[----:B------:R-:W0:Y:S02]  /*0040*/  LDC R9, c[0x0][0x360] ;  /* 0x0000d800ff097b82 */ /* 0x000e240000000800 */
[----:B0-----:R-:W-:-:S05]  /*0050*/  IMAD R9, R9, UR4, R0 ;  /* 0x0000000409097c24 */ /* 0x001fca000f8e0200 */
[----:B-1----:R-:W-:-:S13]  /*0060*/  ISETP.GE.AND P0, PT, R9, UR5, PT ;  /* 0x0000000509007c0c */ /* 0x002fda000bf06270 */
[----:B------:R-:W-:Y:S05]  /*0070*/  @P0 EXIT ;  /* 0x000000000000094d */ /* 0x000fea0003800000 */
[----:B------:R-:W0:Y:S01]  /*0080*/  LDC.64 R2, c[0x0][0x380] ;  /* 0x0000e000ff027b82 */ /* 0x000e220000000a00 */
[----:B------:R-:W1:Y:S07]  /*0090*/  LDCU.64 UR4, c[0x0][0x358] ;  /* 0x00006b00ff0477ac */ /* 0x000e6e0008000a00 */
[----:B------:R-:W2:Y:S08]  /*00a0*/  LDC.64 R4, c[0x0][0x388] ;  /* 0x0000e200ff047b82 */ /* 0x000eb00000000a00 */
[----:B------:R-:W3:Y:S01]  /*00b0*/  LDC.64 R6, c[0x0][0x390] ;  /* 0x0000e400ff067b82 */ /* 0x000ee20000000a00 */
[----:B0-----:R-:W-:-:S06]  /*00c0*/  IMAD.WIDE R2, R9, 0x4, R2 ;  /* 0x0000000409027825 */ /* 0x001fcc00078e0202 */
[----:B-1----:R-:W4:Y:S01]  /*00d0*/  LDG.E R2, desc[UR4][R2.64] ;  /* 0x0000000402027981 */ /* 0x002f22000c1e1900 */
[----:B--2---:R-:W-:-:S06]  /*00e0*/  IMAD.WIDE R4, R9, 0x4, R4 ;  /* 0x0000000409047825 */ /* 0x004fcc00078e0204 */
[----:B------:R-:W4:Y:S01]  /*00f0*/  LDG.E R5, desc[UR4][R4.64] ;  /* 0x0000000404057981 */ /* 0x000f22000c1e1900 */
[----:B---3--:R-:W-:Y:S01]  /*0100*/  IMAD.WIDE R6, R9, 0x4, R6 ;  /* 0x0000000409067825 */ /* 0x008fe200078e0206 */
[----:B----4-:R-:W-:-:S05]  /*0110*/  IADD3 R9, PT, PT, R2, R5, RZ ;  /* 0x0000000502097210 */ /* 0x010fca0007ffe0ff */
[----:B------:R-:W-:Y:S01]  /*0120*/  STG.E desc[UR4][R6.64], R9 ;  /* 0x0000000906007986 */ /* 0x000fe2000c101904 */
[----:B------:R-:W-:Y:S05]  /*0130*/  EXIT ;  /* 0x000000000000794d */ /* 0x000fea0003800000 */
.L_x_0:
[----:B------:R-:W-:-:S00]  /*0140*/  BRA `(.L_x_0) ;  /* 0xfffffffc00fc7947 */ /* 0x000fc0000383ffff */
[----:B------:R-:W-:-:S00]  /*0150*/  NOP ;  /* 0x0000000000007918 */ /* 0x000fc00000000000 */
        /* <DEDUP_REMOVED lines=10> */
.L_x_2:


//--------------------- .text._Z9suma_vectPiS_S_i --------------------------
	.section	.text._Z9suma_vectPiS_S_i,"ax",@progbits
	.align	128
        .global         _Z9suma_vectPiS_S_i
        .type           _Z9suma_vectPiS_S_i,@function
        .size           _Z9suma_vectPiS_S_i,(.L_x_3 - _Z9suma_vectPiS_S_i)
        .other          _Z9suma_vectPiS_S_i,@"STO_CUDA_ENTRY STV_DEFAULT"
_Z9suma_vectPiS_S_i:
.text._Z9suma_vectPiS_S_i:
[----:B------:R-:W-:Y:S01]  /*0000*/  LDC R1, c[0x0][0x37c] ;  /* 0x0000df00ff017b82 */ /* 0x000fe20000000800 */
[----:B------:R-:W0:Y:S07]  /*0010*/  S2R R9, SR_TID.X ;  /* 0x0000000000097919 */ /* 0x000e2e0000002100 */
[----:B------:R-:W0:Y:S01]  /*0020*/  LDC.64 R2, c[0x0][0x380] ;  /* 0x0000e000ff027b82 */ /* 0x000e220000000a00 */
[----:B------:R-:W1:Y:S07]  /*0030*/  LDCU.64 UR4, c[0x0][0x358] ;  /* 0x00006b00ff0477ac */ /* 0x000e6e0008000a00 */
[----:B------:R-:W2:Y:S08]  /*0040*/  LDC.64 R4, c[0x0][0x388] ;  /* 0x0000e200ff047b82 */ /* 0x000eb00000000a00 */
[----:B------:R-:W3:Y:S01]  /*0050*/  LDC.64 R6, c[0x0][0x390] ;  /* 0x0000e400ff067b82 */ /* 0x000ee20000000a00 */
[----:B0-----:R-:W-:-:S04]  /*0060*/  IMAD.WIDE.U32 R2, R9, 0x4, R2 ;  /* 0x0000000409027825 */ /* 0x001fc800078e0002 */
[C---:B--2---:R-:W-:Y:S02]  /*0070*/  IMAD.WIDE.U32 R4, R9.reuse, 0x4, R4 ;  /* 0x0000000409047825 */ /* 0x044fe400078e0004 */
[----:B-1----:R-:W2:Y:S04]  /*0080*/  LDG.E R2, desc[UR4][R2.64] ;  /* 0x0000000402027981 */ /* 0x002ea8000c1e1900 */
[----:B------:R-:W2:Y:S01]  /*0090*/  LDG.E R5, desc[UR4][R4.64] ;  /* 0x0000000404057981 */ /* 0x000ea2000c1e1900 */
[----:B---3--:R-:W-:Y:S01]  /*00a0*/  IMAD.WIDE.U32 R6, R9, 0x4, R6 ;  /* 0x0000000409067825 */ /* 0x008fe200078e0006 */
[----:B--2---:R-:W-:-:S05]  /*00b0*/  IADD3 R9, PT, PT, R2, R5, RZ ;  /* 0x0000000502097210 */ /* 0x004fca0007ffe0ff */
[----:B------:R-:W-:Y:S01]  /*00c0*/  STG.E desc[UR4][R6.64], R9 ;  /* 0x0000000906007986 */ /* 0x000fe2000c101904 */
[----:B------:R-:W-:Y:S05]  /*00d0*/  EXIT ;  /* 0x000000000000794d */ /* 0x000fea0003800000 */
.L_x_1:
        /* <DEDUP_REMOVED lines=10> */
.L_x_3:


//--------------------- .nv.shared.reserved.0     --------------------------
	.section	.nv.shared.reserved.0,"aw",@nobits
	.weak		__nv_reservedSMEM_offset_0_alias
	.size		__nv_reservedSMEM_offset_0_alias, 0, 64
	.other		__nv_reservedSMEM_offset_0_alias,@"STO_CUDA_RESERVED_SHARED STV_DEFAULT"
__nv_reservedSMEM_offset_0_alias:
	.zero		0
	.zero		64


//--------------------- .nv.constant0._Z10suma_vect2PiS_S_i --------------------------
	.section	.nv.constant0._Z10suma_vect2PiS_S_i,"a",@progbits
	.sectionflags	@""
	.align	4
.nv.constant0._Z10suma_vect2PiS_S_i:
	.zero		924


//--------------------- .nv.constant0._Z9suma_vectPiS_S_i --------------------------
	.section	.nv.constant0._Z9suma_vectPiS_S_i,"a",@progbits
	.sectionflags	@""
	.align	4
.nv.constant0._Z9suma_vectPiS_S_i:
	.zero		924


//--------------------- SYMBOLS --------------------------

	.type		.nv.reservedSmem.offset0,@object
	.size		.nv.reservedSmem.offset0,0x4
